//
// Generated by NVIDIA NVVM Compiler
//
// Compiler Build ID: CL-36424714
// Cuda compilation tools, release 13.0, V13.0.88
// Based on NVVM 20.0.0
//

.version 9.0
.target sm_100
.address_size 64

	// .globl	_Z17nextGenerationGPUPbS_i

.visible .entry _Z17nextGenerationGPUPbS_i(
	.param .u64 .ptr .align 1 _Z17nextGenerationGPUPbS_i_param_0,
	.param .u64 .ptr .align 1 _Z17nextGenerationGPUPbS_i_param_1,
	.param .u32 _Z17nextGenerationGPUPbS_i_param_2
)
{


	ret;

}
	// .globl	_Z29nextGenerationGPUSharedMemoryPbS_i
.visible .entry _Z29nextGenerationGPUSharedMemoryPbS_i(
	.param .u64 .ptr .align 1 _Z29nextGenerationGPUSharedMemoryPbS_i_param_0,
	.param .u64 .ptr .align 1 _Z29nextGenerationGPUSharedMemoryPbS_i_param_1,
	.param .u32 _Z29nextGenerationGPUSharedMemoryPbS_i_param_2
)
{


	ret;

}


// ===== COMPILED SASS (sm_100) =====

	.target	sm_100

	.elftype	@"ET_EXEC"


//--------------------- .note.nv.tkinfo           --------------------------
	.section	.note.nv.tkinfo,"",@"SHT_NOTE"
	.sectionflags	@"SHF_NOTE_NV_TKINFO"
	.tkinfo
        /*0018*/ 	.word	0x00000002
        /*0030*/ 	.string	""
        /*0030*/ 	.string	"ptxas"
        /*0030*/ 	.string	"Cuda compilation tools, release 13.0, V13.0.88"
        /*0030*/ 	.string	"Build cuda_13.0.r13.0/compiler.36424714_0"
        /*0030*/ 	.string	"-arch sm_100 -m 64 "



//--------------------- .note.nv.cuinfo           --------------------------
	.section	.note.nv.cuinfo,"",@"SHT_NOTE"
	.sectionflags	@"SHF_NOTE_NV_CUINFO"
        /*0018*/ 	.short	0x0002
        /*001a*/ 	.short	0x0064
        /*001c*/ 	.short	0x0082
	.zero		2


//--------------------- .nv.info                  --------------------------
	.section	.nv.info,"",@"SHT_CUDA_INFO"
	.align	4


	//----- nvinfo : EIATTR_REGCOUNT
	.align		4
        /*0000*/ 	.byte	0x04, 0x2f
        /*0002*/ 	.short	(.L_1 - .L_0)
	.align		4
.L_0:
        /*0004*/ 	.word	index@(_Z17nextGenerationGPUPbS_i)
        /*0008*/ 	.word	0x00000004


	//----- nvinfo : EIATTR_FRAME_SIZE
	.align		4
.L_1:
        /*000c*/ 	.byte	0x04, 0x11
        /*000e*/ 	.short	(.L_3 - .L_2)
	.align		4
.L_2:
        /*0010*/ 	.word	index@(_Z17nextGenerationGPUPbS_i)
        /*0014*/ 	.word	0x00000000


	//----- nvinfo : EIATTR_REGCOUNT
	.align		4
.L_3:
        /*0018*/ 	.byte	0x04, 0x2f
        /*001a*/ 	.short	(.L_5 - .L_4)
	.align		4
.L_4:
        /*001c*/ 	.word	index@(_Z29nextGenerationGPUSharedMemoryPbS_i)
        /*0020*/ 	.word	0x00000004


	//----- nvinfo : EIATTR_FRAME_SIZE
	.align		4
.L_5:
        /*0024*/ 	.byte	0x04, 0x11
        /*0026*/ 	.short	(.L_7 - .L_6)
	.align		4
.L_6:
        /*0028*/ 	.word	index@(_Z29nextGenerationGPUSharedMemoryPbS_i)
        /*002c*/ 	.word	0x00000000


	//----- nvinfo : EIATTR_MIN_STACK_SIZE
	.align		4
.L_7:
        /*0030*/ 	.byte	0x04, 0x12
        /*0032*/ 	.short	(.L_9 - .L_8)
	.align		4
.L_8:
        /*0034*/ 	.word	index@(_Z29nextGenerationGPUSharedMemoryPbS_i)
        /*0038*/ 	.word	0x00000000


	//----- nvinfo : EIATTR_MIN_STACK_SIZE
	.align		4
.L_9:
        /*003c*/ 	.byte	0x04, 0x12
        /*003e*/ 	.short	(.L_11 - .L_10)
	.align		4
.L_10:
        /*0040*/ 	.word	index@(_Z17nextGenerationGPUPbS_i)
        /*0044*/ 	.word	0x00000000
.L_11:


//--------------------- .nv.compat                --------------------------
	.section	.nv.compat,"",@"SHT_CUDA_COMPAT_INFO"
	.align	4
        /*0000*/ 	.byte	0x02, 0x09, 0x00, 0x00, 0x02, 0x02, 0x01, 0x00, 0x02, 0x05, 0x05, 0x00, 0x03, 0x07, 0x01, 0x01
        /*0010*/ 	.byte	0x02, 0x03, 0x00, 0x00, 0x02, 0x06, 0x01, 0x00, 0x04, 0x0b, 0x08, 0x00, 0x09, 0x00, 0x00, 0x00
        /*0020*/ 	.byte	0x00, 0x00, 0x00, 0x00


//--------------------- .nv.info._Z29nextGenerationGPUSharedMemoryPbS_i --------------------------
	.section	.nv.info._Z29nextGenerationGPUSharedMemoryPbS_i,"",@"SHT_CUDA_INFO"
	.sectionflags	@""
	.align	4


	//----- nvinfo : EIATTR_CUDA_API_VERSION
	.align		4
        /*0000*/ 	.byte	0x04, 0x37
        /*0002*/ 	.short	(.L_13 - .L_12)
.L_12:
        /*0004*/ 	.word	0x00000082


	//----- nvinfo : EIATTR_KPARAM_INFO
	.align		4
.L_13:
        /*0008*/ 	.byte	0x04, 0x17
        /*000a*/ 	.short	(.L_15 - .L_14)
.L_14:
        /*000c*/ 	.word	0x00000000
        /*0010*/ 	.short	0x0002
        /*0012*/ 	.short	0x0010
        /*0014*/ 	.byte	0x00, 0xf0, 0x11, 0x00


	//----- nvinfo : EIATTR_KPARAM_INFO
	.align		4
.L_15:
        /*0018*/ 	.byte	0x04, 0x17
        /*001a*/ 	.short	(.L_17 - .L_16)
.L_16:
        /*001c*/ 	.word	0x00000000
        /*0020*/ 	.short	0x0001
        /*0022*/ 	.short	0x0008
        /*0024*/ 	.byte	0x00, 0xf5, 0x21, 0x00


	//----- nvinfo : EIATTR_KPARAM_INFO
	.align		4
.L_17:
        /*0028*/ 	.byte	0x04, 0x17
        /*002a*/ 	.short	(.L_19 - .L_18)
.L_18:
        /*002c*/ 	.word	0x00000000
        /*0030*/ 	.short	0x0000
        /*0032*/ 	.short	0x0000
        /*0034*/ 	.byte	0x00, 0xf5, 0x21, 0x00


	//----- nvinfo : EIATTR_SPARSE_MMA_MASK
	.align		4
.L_19:
        /*0038*/ 	.byte	0x03, 0x50
        /*003a*/ 	.short	0x0000


	//----- nvinfo : EIATTR_MAXREG_COUNT
	.align		4
        /*003c*/ 	.byte	0x03, 0x1b
        /*003e*/ 	.short	0x00ff


	//----- nvinfo : EIATTR_MERCURY_ISA_VERSION
	.align		4
        /*0040*/ 	.byte	0x03, 0x5f
        /*0042*/ 	.short	0x0101


	//----- nvinfo : EIATTR_VRC_CTA_INIT_COUNT
	.align		4
        /*0044*/ 	.byte	0x02, 0x4a
	.zero		1
	.zero		1


	//----- nvinfo : EIATTR_EXIT_INSTR_OFFSETS
	.align		4
        /*0048*/ 	.byte	0x04, 0x1c
        /*004a*/ 	.short	(.L_21 - .L_20)


	//   ....[0]....
.L_20:
        /*004c*/ 	.word	0x00000010


	//----- nvinfo : EIATTR_CBANK_PARAM_SIZE
	.align		4
.L_21:
        /*0050*/ 	.byte	0x03, 0x19
        /*0052*/ 	.short	0x0014


	//----- nvinfo : EIATTR_PARAM_CBANK
	.align		4
        /*0054*/ 	.byte	0x04, 0x0a
        /*0056*/ 	.short	(.L_23 - .L_22)
	.align		4
.L_22:
        /*0058*/ 	.word	index@(.nv.constant0._Z29nextGenerationGPUSharedMemoryPbS_i)
        /*005c*/ 	.short	0x0380
        /*005e*/ 	.short	0x0014


	//----- nvinfo : EIATTR_SW_WAR
	.align		4
.L_23:
        /*0060*/ 	.byte	0x04, 0x36
        /*0062*/ 	.short	(.L_25 - .L_24)
.L_24:
        /*0064*/ 	.word	0x00000008
.L_25:


//--------------------- .nv.info._Z17nextGenerationGPUPbS_i --------------------------
	.section	.nv.info._Z17nextGenerationGPUPbS_i,"",@"SHT_CUDA_INFO"
	.sectionflags	@""
	.align	4


	//----- nvinfo : EIATTR_CUDA_API_VERSION
	.align		4
        /*0000*/ 	.byte	0x04, 0x37
        /*0002*/ 	.short	(.L_27 - .L_26)
.L_26:
        /*0004*/ 	.word	0x00000082


	//----- nvinfo : EIATTR_KPARAM_INFO
	.align		4
.L_27:
        /*0008*/ 	.byte	0x04, 0x17
        /*000a*/ 	.short	(.L_29 - .L_28)
.L_28:
        /*000c*/ 	.word	0x00000000
        /*0010*/ 	.short	0x0002
        /*0012*/ 	.short	0x0010
        /*0014*/ 	.byte	0x00, 0xf0, 0x11, 0x00


	//----- nvinfo : EIATTR_KPARAM_INFO
	.align		4
.L_29:
        /*0018*/ 	.byte	0x04, 0x17
        /*001a*/ 	.short	(.L_31 - .L_30)
.L_30:
        /*001c*/ 	.word	0x00000000
        /*0020*/ 	.short	0x0001
        /*0022*/ 	.short	0x0008
        /*0024*/ 	.byte	0x00, 0xf5, 0x21, 0x00


	//----- nvinfo : EIATTR_KPARAM_INFO
	.align		4
.L_31:
        /*0028*/ 	.byte	0x04, 0x17
        /*002a*/ 	.short	(.L_33 - .L_32)
.L_32:
        /*002c*/ 	.word	0x00000000
        /*0030*/ 	.short	0x0000
        /*0032*/ 	.short	0x0000
        /*0034*/ 	.byte	0x00, 0xf5, 0x21, 0x00


	//----- nvinfo : EIATTR_SPARSE_MMA_MASK
	.align		4
.L_33:
        /*0038*/ 	.byte	0x03, 0x50
        /*003a*/ 	.short	0x0000


	//----- nvinfo : EIATTR_MAXREG_COUNT
	.align		4
        /*003c*/ 	.byte	0x03, 0x1b
        /*003e*/ 	.short	0x00ff


	//----- nvinfo : EIATTR_MERCURY_ISA_VERSION
	.align		4
        /*0040*/ 	.byte	0x03, 0x5f
        /*0042*/ 	.short	0x0101


	//----- nvinfo : EIATTR_VRC_CTA_INIT_COUNT
	.align		4
        /*0044*/ 	.byte	0x02, 0x4a
	.zero		1
	.zero		1


	//----- nvinfo : EIATTR_EXIT_INSTR_OFFSETS
	.align		4
        /*0048*/ 	.byte	0x04, 0x1c
        /*004a*/ 	.short	(.L_35 - .L_34)


	//   ....[0]....
.L_34:
        /*004c*/ 	.word	0x00000010


	//----- nvinfo : EIATTR_CBANK_PARAM_SIZE
	.align		4
.L_35:
        /*0050*/ 	.byte	0x03, 0x19
        /*0052*/ 	.short	0x0014


	//----- nvinfo : EIATTR_PARAM_CBANK
	.align		4
        /*0054*/ 	.byte	0x04, 0x0a
        /*0056*/ 	.short	(.L_37 - .L_36)
	.align		4
.L_36:
        /*0058*/ 	.word	index@(.nv.constant0._Z17nextGenerationGPUPbS_i)
        /*005c*/ 	.short	0x0380
        /*005e*/ 	.short	0x0014


	//----- nvinfo : EIATTR_SW_WAR
	.align		4
.L_37:
        /*0060*/ 	.byte	0x04, 0x36
        /*0062*/ 	.short	(.L_39 - .L_38)
.L_38:
        /*0064*/ 	.word	0x00000008
.L_39:


//--------------------- .nv.callgraph             --------------------------
	.section	.nv.callgraph,"",@"SHT_CUDA_CALLGRAPH"
	.align	4
	.sectionentsize	8
	.align		4
        /*0000*/ 	.word	0x00000000
	.align		4
        /*0004*/ 	.word	0xffffffff
	.align		4
        /*0008*/ 	.word	0x00000000
	.align		4
        /*000c*/ 	.word	0xfffffffe
	.align		4
        /*0010*/ 	.word	0x00000000
	.align		4
        /*0014*/ 	.word	0xfffffffd
	.align		4
        /*0018*/ 	.word	0x00000000
	.align		4
        /*001c*/ 	.word	0xfffffffc


//--------------------- .text._Z29nextGenerationGPUSharedMemoryPbS_i --------------------------
	.section	.text._Z29nextGenerationGPUSharedMemoryPbS_i,"ax",@progbits
	.align	128
        .global         _Z29nextGenerationGPUSharedMemoryPbS_i
        .type           _Z29nextGenerationGPUSharedMemoryPbS_i,@function
        .size           _Z29nextGenerationGPUSharedMemoryPbS_i,(.L_x_2 - _Z29nextGenerationGPUSharedMemoryPbS_i)
        .other          _Z29nextGenerationGPUSharedMemoryPbS_i,@"STO_CUDA_ENTRY STV_DEFAULT"
_Z29nextGenerationGPUSharedMemoryPbS_i:
.text._Z29nextGenerationGPUSharedMemoryPbS_i:
[----:B------:R-:W-:Y:S01]  /*0000*/  LDC R1, c[0x0][0x37c] ;  /* 0x0000df00ff017b82 */ /* 0x000fe20000000800 */
[----:B------:R-:W-:Y:S05]  /*0010*/  EXIT ;  /* 0x000000000000794d */ /* 0x000fea0003800000 */
.L_x_0:
[----:B------:R-:W-:-:S00]  /*0020*/  BRA `(.L_x_0) ;  /* 0xfffffffc00fc7947 */ /* 0x000fc0000383ffff */
[----:B------:R-:W-:-:S00]  /*0030*/  NOP ;  /* 0x0000000000007918 */ /* 0x000fc00000000000 */
        /* <DEDUP_REMOVED lines=12> */
.L_x_2:


//--------------------- .text._Z17nextGenerationGPUPbS_i --------------------------
	.section	.text._Z17nextGenerationGPUPbS_i,"ax",@progbits
	.align	128
        .global         _Z17nextGenerationGPUPbS_i
        .type           _Z17nextGenerationGPUPbS_i,@function
        .size           _Z17nextGenerationGPUPbS_i,(.L_x_3 - _Z17nextGenerationGPUPbS_i)
        .other          _Z17nextGenerationGPUPbS_i,@"STO_CUDA_ENTRY STV_DEFAULT"
_Z17nextGenerationGPUPbS_i:
.text._Z17nextGenerationGPUPbS_i:
[----:B------:R-:W-:Y:S01]  /*0000*/  LDC R1, c[0x0][0x37c] ;  /* 0x0000df00ff017b82 */ /* 0x000fe20000000800 */
[----:B------:R-:W-:Y:S05]  /*0010*/  EXIT ;  /* 0x000000000000794d */ /* 0x000fea0003800000 */
.L_x_1:
        /* <DEDUP_REMOVED lines=14> */
.L_x_3:


//--------------------- .nv.shared.reserved.0     --------------------------
	.section	.nv.shared.reserved.0,"aw",@nobits
	.weak		__nv_reservedSMEM_offset_0_alias
	.size		__nv_reservedSMEM_offset_0_alias, 0, 64
	.other		__nv_reservedSMEM_offset_0_alias,@"STO_CUDA_RESERVED_SHARED STV_DEFAULT"
__nv_reservedSMEM_offset_0_alias:
	.zero		0
	.zero		64


//--------------------- .nv.constant0._Z29nextGenerationGPUSharedMemoryPbS_i --------------------------
	.section	.nv.constant0._Z29nextGenerationGPUSharedMemoryPbS_i,"a",@progbits
	.sectionflags	@""
	.align	4
.nv.constant0._Z29nextGenerationGPUSharedMemoryPbS_i:
	.zero		916


//--------------------- .nv.constant0._Z17nextGenerationGPUPbS_i --------------------------
	.section	.nv.constant0._Z17nextGenerationGPUPbS_i,"a",@progbits
	.sectionflags	@""
	.align	4
.nv.constant0._Z17nextGenerationGPUPbS_i:
	.zero		916


//--------------------- SYMBOLS --------------------------

	.type		.nv.reservedSmem.offset0,@object
	.size		.nv.reservedSmem.offset0,0x4
